//
// Generated by NVIDIA NVVM Compiler
//
// Compiler Build ID: CL-36424714
// Cuda compilation tools, release 13.0, V13.0.88
// Based on NVVM 20.0.0
//

.version 9.0
.target sm_100
.address_size 64

.extern .func  (.param .b64 func_retval0) malloc
(
	.param .b64 malloc_param_0
)
;
.extern .func free
(
	.param .b64 free_param_0
)
;
.extern .func  (.param .b32 func_retval0) vprintf
(
	.param .b64 vprintf_param_0,
	.param .b64 vprintf_param_1
)
;
.global .align 1 .b8 $str[11] = {83, 117, 109, 101, 32, 61, 32, 37, 100, 10};

.func  (.param .b32 func_retval0) _Z9recursiveiiPi(
	.param .b32 _Z9recursiveiiPi_param_0,
	.param .b32 _Z9recursiveiiPi_param_1,
	.param .b64 _Z9recursiveiiPi_param_2
)
{
	.reg .pred 	%p<2>;
	.reg .b32 	%r<10>;
	.reg .b64 	%rd<5>;

	ld.param.u32 	%r3, [_Z9recursiveiiPi_param_0];
	ld.param.u32 	%r9, [_Z9recursiveiiPi_param_1];
	ld.param.u64 	%rd1, [_Z9recursiveiiPi_param_2];
	setp.lt.s32 	%p1, %r9, 2;
	@%p1 bra 	$L__BB0_2;
	add.s32 	%r5, %r9, -1;
	cvt.s64.s32 	%rd2, %r3;
	{ // callseq 0, 0
	.param .b64 param0;
	st.param.b64 	[param0], %rd2;
	.param .b64 retval0;
	call.uni (retval0), 
	malloc, 
	(
	param0
	);
	ld.param.b64 	%rd3, [retval0];
	} // callseq 0
	st.u32 	[%rd3], %r5;
	{ // callseq 1, 0
	.param .b32 param0;
	st.param.b32 	[param0], %r3;
	.param .b32 param1;
	st.param.b32 	[param1], %r5;
	.param .b64 param2;
	st.param.b64 	[param2], %rd3;
	.param .b32 retval0;
	call.uni (retval0), 
	_Z9recursiveiiPi, 
	(
	param0, 
	param1, 
	param2
	);
	ld.param.b32 	%r9, [retval0];
	} // callseq 1
	{ // callseq 2, 0
	.param .b64 param0;
	st.param.b64 	[param0], %rd3;
	call.uni 
	free, 
	(
	param0
	);
	} // callseq 2
$L__BB0_2:
	ld.u32 	%r7, [%rd1];
	add.s32 	%r8, %r7, %r9;
	st.param.b32 	[func_retval0], %r8;
	ret;

}
	// .globl	_Z3recii
.visible .entry _Z3recii(
	.param .u32 _Z3recii_param_0,
	.param .u32 _Z3recii_param_1
)
{
	.local .align 8 .b8 	__local_depot1[8];
	.reg .b64 	%SP;
	.reg .b64 	%SPL;
	.reg .b32 	%r<8>;
	.reg .b64 	%rd<8>;

	mov.u64 	%SPL, __local_depot1;
	cvta.local.u64 	%SP, %SPL;
	ld.param.u32 	%r1, [_Z3recii_param_0];
	ld.param.u32 	%r2, [_Z3recii_param_1];
	add.u64 	%rd1, %SP, 0;
	add.u64 	%rd2, %SPL, 0;
	cvt.s64.s32 	%rd3, %r2;
	{ // callseq 3, 0
	.param .b64 param0;
	st.param.b64 	[param0], %rd3;
	.param .b64 retval0;
	call.uni (retval0), 
	malloc, 
	(
	param0
	);
	ld.param.b64 	%rd4, [retval0];
	} // callseq 3
	mov.b32 	%r3, 0;
	st.u32 	[%rd4], %r3;
	{ // callseq 4, 0
	.param .b32 param0;
	st.param.b32 	[param0], %r2;
	.param .b32 param1;
	st.param.b32 	[param1], %r1;
	.param .b64 param2;
	st.param.b64 	[param2], %rd4;
	.param .b32 retval0;
	call.uni (retval0), 
	_Z9recursiveiiPi, 
	(
	param0, 
	param1, 
	param2
	);
	ld.param.b32 	%r4, [retval0];
	} // callseq 4
	st.u32 	[%rd4], %r4;
	st.local.u32 	[%rd2], %r4;
	mov.u64 	%rd6, $str;
	cvta.global.u64 	%rd7, %rd6;
	{ // callseq 5, 0
	.param .b64 param0;
	st.param.b64 	[param0], %rd7;
	.param .b64 param1;
	st.param.b64 	[param1], %rd1;
	.param .b32 retval0;
	call.uni (retval0), 
	vprintf, 
	(
	param0, 
	param1
	);
	ld.param.b32 	%r6, [retval0];
	} // callseq 5
	ret;

}


// ===== COMPILED SASS (sm_100) =====

	.target	sm_100

	.elftype	@"ET_EXEC"


//--------------------- .note.nv.tkinfo           --------------------------
	.section	.note.nv.tkinfo,"",@"SHT_NOTE"
	.sectionflags	@"SHF_NOTE_NV_TKINFO"
	.tkinfo
        /*0018*/ 	.word	0x00000002
        /*0030*/ 	.string	""
        /*0030*/ 	.string	"ptxas"
        /*0030*/ 	.string	"Cuda compilation tools, release 13.0, V13.0.88"
        /*0030*/ 	.string	"Build cuda_13.0.r13.0/compiler.36424714_0"
        /*0030*/ 	.string	"-arch sm_100 -m 64 "



//--------------------- .note.nv.cuinfo           --------------------------
	.section	.note.nv.cuinfo,"",@"SHT_NOTE"
	.sectionflags	@"SHF_NOTE_NV_CUINFO"
        /*0018*/ 	.short	0x0002
        /*001a*/ 	.short	0x0064
        /*001c*/ 	.short	0x0082
	.zero		2


//--------------------- .nv.info                  --------------------------
	.section	.nv.info,"",@"SHT_CUDA_INFO"
	.align	4


	//----- nvinfo : EIATTR_REGCOUNT
	.align		4
        /*0000*/ 	.byte	0x04, 0x2f
        /*0002*/ 	.short	(.L_2 - .L_1)
	.align		4
.L_1:
        /*0004*/ 	.word	index@(_Z3recii)
        /*0008*/ 	.word	0x0000001e


	//----- nvinfo : EIATTR_FRAME_SIZE
	.align		4
.L_2:
        /*000c*/ 	.byte	0x04, 0x11
        /*000e*/ 	.short	(.L_4 - .L_3)
	.align		4
.L_3:
        /*0010*/ 	.word	index@($_Z3recii$_Z9recursiveiiPi)
        /*0014*/ 	.word	0x00000008


	//----- nvinfo : EIATTR_FRAME_SIZE
	.align		4
.L_4:
        /*0018*/ 	.byte	0x04, 0x11
        /*001a*/ 	.short	(.L_6 - .L_5)
	.align		4
.L_5:
        /*001c*/ 	.word	index@(_Z3recii)
        /*0020*/ 	.word	0x00000008


	//----- nvinfo : EIATTR_MIN_STACK_SIZE
	.align		4
.L_6:
        /*0024*/ 	.byte	0x04, 0x12
        /*0026*/ 	.short	(.L_8 - .L_7)
	.align		4
.L_7:
        /*0028*/ 	.word	index@(_Z3recii)
        /*002c*/ 	.word	0x00000008
.L_8:


//--------------------- .nv.compat                --------------------------
	.section	.nv.compat,"",@"SHT_CUDA_COMPAT_INFO"
	.align	4
        /*0000*/ 	.byte	0x02, 0x09, 0x00, 0x00, 0x02, 0x02, 0x01, 0x00, 0x02, 0x05, 0x05, 0x00, 0x03, 0x07, 0x01, 0x01
        /*0010*/ 	.byte	0x02, 0x03, 0x00, 0x00, 0x02, 0x06, 0x01, 0x00, 0x04, 0x0b, 0x08, 0x00, 0x09, 0x00, 0x00, 0x00
        /*0020*/ 	.byte	0x00, 0x00, 0x00, 0x00


//--------------------- .nv.info._Z3recii         --------------------------
	.section	.nv.info._Z3recii,"",@"SHT_CUDA_INFO"
	.sectionflags	@""
	.align	4


	//----- nvinfo : EIATTR_CUDA_API_VERSION
	.align		4
        /*0000*/ 	.byte	0x04, 0x37
        /*0002*/ 	.short	(.L_10 - .L_9)
.L_9:
        /*0004*/ 	.word	0x00000082


	//----- nvinfo : EIATTR_KPARAM_INFO
	.align		4
.L_10:
        /*0008*/ 	.byte	0x04, 0x17
        /*000a*/ 	.short	(.L_12 - .L_11)
.L_11:
        /*000c*/ 	.word	0x00000000
        /*0010*/ 	.short	0x0001
        /*0012*/ 	.short	0x0004
        /*0014*/ 	.byte	0x00, 0xf0, 0x11, 0x00


	//----- nvinfo : EIATTR_KPARAM_INFO
	.align		4
.L_12:
        /*0018*/ 	.byte	0x04, 0x17
        /*001a*/ 	.short	(.L_14 - .L_13)
.L_13:
        /*001c*/ 	.word	0x00000000
        /*0020*/ 	.short	0x0000
        /*0022*/ 	.short	0x0000
        /*0024*/ 	.byte	0x00, 0xf0, 0x11, 0x00


	//----- nvinfo : EIATTR_SPARSE_MMA_MASK
	.align		4
.L_14:
        /*0028*/ 	.byte	0x03, 0x50
        /*002a*/ 	.short	0x0000


	//----- nvinfo : EIATTR_MAXREG_COUNT
	.align		4
        /*002c*/ 	.byte	0x03, 0x1b
        /*002e*/ 	.short	0x00ff


	//----- nvinfo : EIATTR_EXTERNS
	.align		4
        /*0030*/ 	.byte	0x04, 0x0f
        /*0032*/ 	.short	(.L_16 - .L_15)


	//   ....[0]....
	.align		4
.L_15:
        /*0034*/ 	.word	index@(malloc)


	//   ....[1]....
	.align		4
        /*0038*/ 	.word	index@(free)


	//   ....[2]....
	.align		4
        /*003c*/ 	.word	index@(vprintf)


	//----- nvinfo : EIATTR_MERCURY_ISA_VERSION
	.align		4
.L_16:
        /*0040*/ 	.byte	0x03, 0x5f
        /*0042*/ 	.short	0x0101


	//----- nvinfo : EIATTR_VRC_CTA_INIT_COUNT
	.align		4
        /*0044*/ 	.byte	0x02, 0x4a
	.zero		1
	.zero		1


	//----- nvinfo : EIATTR_SYSCALL_OFFSETS
	.align		4
        /*0048*/ 	.byte	0x04, 0x46
        /*004a*/ 	.short	(.L_18 - .L_17)


	//   ....[0]....
.L_17:
        /*004c*/ 	.word	0x000000f0


	//   ....[1]....
        /*0050*/ 	.word	0x00000250


	//   ....[2]....
        /*0054*/ 	.word	0x00000430


	//   ....[3]....
        /*0058*/ 	.word	0x00000580


	//----- nvinfo : EIATTR_EXIT_INSTR_OFFSETS
	.align		4
.L_18:
        /*005c*/ 	.byte	0x04, 0x1c
        /*005e*/ 	.short	(.L_20 - .L_19)


	//   ....[0]....
.L_19:
        /*0060*/ 	.word	0x00000260


	//----- nvinfo : EIATTR_CRS_STACK_SIZE
	.align		4
.L_20:
        /*0064*/ 	.byte	0x04, 0x1e
        /*0066*/ 	.short	(.L_22 - .L_21)
.L_21:
        /*0068*/ 	.word	0x00000000


	//----- nvinfo : EIATTR_CBANK_PARAM_SIZE
	.align		4
.L_22:
        /*006c*/ 	.byte	0x03, 0x19
        /*006e*/ 	.short	0x0008


	//----- nvinfo : EIATTR_PARAM_CBANK
	.align		4
        /*0070*/ 	.byte	0x04, 0x0a
        /*0072*/ 	.short	(.L_24 - .L_23)
	.align		4
.L_23:
        /*0074*/ 	.word	index@(.nv.constant0._Z3recii)
        /*0078*/ 	.short	0x0380
        /*007a*/ 	.short	0x0008


	//----- nvinfo : EIATTR_SW_WAR
	.align		4
.L_24:
        /*007c*/ 	.byte	0x04, 0x36
        /*007e*/ 	.short	(.L_26 - .L_25)
.L_25:
        /*0080*/ 	.word	0x00000008
.L_26:


//--------------------- .nv.callgraph             --------------------------
	.section	.nv.callgraph,"",@"SHT_CUDA_CALLGRAPH"
	.align	4
	.sectionentsize	8
	.align		4
        /*0000*/ 	.word	0x00000000
	.align		4
        /*0004*/ 	.word	0xffffffff
	.align		4
        /*0008*/ 	.word	index@(_Z3recii)
	.align		4
        /*000c*/ 	.word	index@(vprintf)
	.align		4
        /*0010*/ 	.word	index@(_Z3recii)
	.align		4
        /*0014*/ 	.word	index@(free)
	.align		4
        /*0018*/ 	.word	index@(_Z3recii)
	.align		4
        /*001c*/ 	.word	index@(malloc)
	.align		4
        /*0020*/ 	.word	0x00000000
	.align		4
        /*0024*/ 	.word	0xfffffffe
	.align		4
        /*0028*/ 	.word	0x00000000
	.align		4
        /*002c*/ 	.word	0xfffffffd
	.align		4
        /*0030*/ 	.word	0x00000000
	.align		4
        /*0034*/ 	.word	0xfffffffc


//--------------------- .nv.constant4             --------------------------
	.section	.nv.constant4,"a",@progbits
	.align	8
	.align		8
.nv.constant4:
        /*0000*/ 	.dword	malloc
	.align		8
        /*0008*/ 	.dword	free
	.align		8
        /*0010*/ 	.dword	vprintf
	.align		8
        /*0018*/ 	.dword	$str


//--------------------- .text._Z3recii            --------------------------
	.section	.text._Z3recii,"ax",@progbits
	.align	128
        .global         _Z3recii
        .type           _Z3recii,@function
        .size           _Z3recii,(.L_x_6 - _Z3recii)
        .other          _Z3recii,@"STO_CUDA_ENTRY STV_DEFAULT"
_Z3recii:
.text._Z3recii:
[----:B------:R-:W0:Y:S01]  /*0000*/  LDC R1, c[0x0][0x37c] ;  /* 0x0000df00ff017b82 */ /* 0x000e220000000800 */
[----:B------:R-:W1:Y:S01]  /*0010*/  LDCU UR4, c[0x0][0x384] ;  /* 0x00007080ff0477ac */ /* 0x000e620008000800 */
[----:B------:R-:W-:Y:S01]  /*0020*/  MOV R0, 0x0 ;  /* 0x0000000000007802 */ /* 0x000fe20000000f00 */
[----:B0-----:R-:W-:Y:S01]  /*0030*/  VIADD R1, R1, 0xfffffff8 ;  /* 0xfffffff801017836 */ /* 0x001fe20000000000 */
[----:B------:R-:W0:Y:S04]  /*0040*/  LDCU UR5, c[0x0][0x2f8] ;  /* 0x00005f00ff0577ac */ /* 0x000e280008000800 */
[----:B------:R2:W3:Y:S01]  /*0050*/  LDC.64 R6, c[0x4][R0] ;  /* 0x0100000000067b82 */ /* 0x0004e20000000a00 */
[----:B------:R-:W4:Y:S01]  /*0060*/  LDCU UR7, c[0x0][0x384] ;  /* 0x00007080ff0777ac */ /* 0x000f220008000800 */
[----:B------:R-:W5:Y:S01]  /*0070*/  LDCU UR6, c[0x0][0x2fc] ;  /* 0x00005f80ff0677ac */ /* 0x000f620008000800 */
[----:B------:R-:W2:Y:S01]  /*0080*/  LDCU.64 UR36, c[0x0][0x358] ;  /* 0x00006b00ff2477ac */ /* 0x000ea20008000a00 */
[----:B-1----:R-:W-:Y:S01]  /*0090*/  USHF.R.S32.HI UR4, URZ, 0x1f, UR4 ;  /* 0x0000001fff047899 */ /* 0x002fe20008011404 */
[----:B0-----:R-:W-:Y:S01]  /*00a0*/  IADD3 R16, P0, PT, R1, UR5, RZ ;  /* 0x0000000501107c10 */ /* 0x001fe2000ff1e0ff */
[----:B----4-:R-:W-:-:S04]  /*00b0*/  IMAD.U32 R4, RZ, RZ, UR7 ;  /* 0x00000007ff047e24 */ /* 0x010fc8000f8e00ff */
[----:B------:R-:W-:Y:S01]  /*00c0*/  MOV R5, UR4 ;  /* 0x0000000400057c02 */ /* 0x000fe20008000f00 */
[----:B--2--5:R-:W-:-:S07]  /*00d0*/  IMAD.X R2, RZ, RZ, UR6, P0 ;  /* 0x00000006ff027e24 */ /* 0x024fce00080e06ff */
[----:B------:R-:W-:-:S07]  /*00e0*/  LEPC R20, `(.L_x_0) ;  /* 0x000000001014794e */ /* 0x000fce0000000000 */
[----:B---3--:R-:W-:Y:S05]  /*00f0*/  CALL.ABS.NOINC R6 ;  /* 0x0000000006007343 */ /* 0x008fea0003c00000 */
.L_x_0:
[----:B------:R-:W-:Y:S01]  /*0100*/  IMAD.MOV.U32 R18, RZ, RZ, R4 ;  /* 0x000000ffff127224 */ /* 0x000fe200078e0004 */
[----:B------:R-:W0:Y:S01]  /*0110*/  LDCU.64 UR4, c[0x0][0x380] ;  /* 0x00007000ff0477ac */ /* 0x000e220008000a00 */
[----:B------:R-:W-:Y:S02]  /*0120*/  IMAD.MOV.U32 R19, RZ, RZ, R5 ;  /* 0x000000ffff137224 */ /* 0x000fe400078e0005 */
[----:B------:R-:W-:Y:S02]  /*0130*/  HFMA2 R21, -RZ, RZ, 0, 0 ;  /* 0x00000000ff157431 */ /* 0x000fe400000001ff */
[----:B------:R-:W-:Y:S01]  /*0140*/  IMAD.MOV.U32 R6, RZ, RZ, R18 ;  /* 0x000000ffff067224 */ /* 0x000fe200078e0012 */
[----:B------:R-:W-:Y:S01]  /*0150*/  MOV R20, 0x1b0 ;  /* 0x000001b000147802 */ /* 0x000fe20000000f00 */
[----:B------:R-:W-:Y:S01]  /*0160*/  IMAD.MOV.U32 R7, RZ, RZ, R19 ;  /* 0x000000ffff077224 */ /* 0x000fe200078e0013 */
[----:B------:R1:W-:Y:S01]  /*0170*/  ST.E desc[UR36][R18.64], RZ ;  /* 0x000000ff12007985 */ /* 0x0003e2000c101924 */
[----:B0-----:R-:W-:Y:S01]  /*0180*/  IMAD.U32 R4, RZ, RZ, UR5 ;  /* 0x00000005ff047e24 */ /* 0x001fe2000f8e00ff */
[----:B-1----:R-:W-:-:S07]  /*0190*/  MOV R5, UR4 ;  /* 0x0000000400057c02 */ /* 0x002fce0008000f00 */
[----:B------:R-:W-:Y:S05]  /*01a0*/  CALL.REL.NOINC `($_Z3recii$_Z9recursiveiiPi) ;  /* 0x0000000000307944 */ /* 0x000fea0003c00000 */
[----:B------:R-:W-:Y:S01]  /*01b0*/  MOV R0, 0x10 ;  /* 0x0000001000007802 */ /* 0x000fe20000000f00 */
[----:B------:R-:W0:Y:S01]  /*01c0*/  LDCU.64 UR4, c[0x4][0x18] ;  /* 0x01000300ff0477ac */ /* 0x000e220008000a00 */
[----:B------:R-:W-:Y:S01]  /*01d0*/  ST.E desc[UR36][R18.64], R4 ;  /* 0x0000000412007985 */ /* 0x000fe2000c101924 */
[----:B------:R-:W-:Y:S01]  /*01e0*/  MOV R6, R16 ;  /* 0x0000001000067202 */ /* 0x000fe20000000f00 */
[----:B------:R1:W2:Y:S01]  /*01f0*/  LDC.64 R8, c[0x4][R0] ;  /* 0x0100000000087b82 */ /* 0x0002a20000000a00 */
[----:B------:R-:W-:Y:S01]  /*0200*/  IMAD.MOV.U32 R7, RZ, RZ, R2 ;  /* 0x000000ffff077224 */ /* 0x000fe200078e0002 */
[----:B------:R3:W-:Y:S01]  /*0210*/  STL [R1], R4 ;  /* 0x0000000401007387 */ /* 0x0007e20000100800 */
[----:B0-----:R-:W-:Y:S02]  /*0220*/  IMAD.U32 R5, RZ, RZ, UR5 ;  /* 0x00000005ff057e24 */ /* 0x001fe4000f8e00ff */
[----:B-1-3--:R-:W-:-:S07]  /*0230*/  IMAD.U32 R4, RZ, RZ, UR4 ;  /* 0x00000004ff047e24 */ /* 0x00afce000f8e00ff */
[----:B------:R-:W-:-:S07]  /*0240*/  LEPC R20, `(.L_x_1) ;  /* 0x000000001014794e */ /* 0x000fce0000000000 */
[----:B--2---:R-:W-:Y:S05]  /*0250*/  CALL.ABS.NOINC R8 ;  /* 0x0000000008007343 */ /* 0x004fea0003c00000 */
.L_x_1:
[----:B------:R-:W-:Y:S05]  /*0260*/  EXIT ;  /* 0x000000000000794d */ /* 0x000fea0003800000 */
        .type           $_Z3recii$_Z9recursiveiiPi,@function
        .size           $_Z3recii$_Z9recursiveiiPi,(.L_x_6 - $_Z3recii$_Z9recursiveiiPi)
$_Z3recii$_Z9recursiveiiPi:
[----:B------:R-:W-:-:S05]  /*0270*/  VIADD R1, R1, 0xffffffd0 ;  /* 0xffffffd001017836 */ /* 0x000fca0000000000 */
[----:B------:R-:W-:Y:S04]  /*0280*/  STL [R1+0x2c], R27 ;  /* 0x00002c1b01007387 */ /* 0x000fe80000100800 */
[----:B------:R-:W-:Y:S04]  /*0290*/  STL [R1+0x24], R24 ;  /* 0x0000241801007387 */ /* 0x000fe80000100800 */
[----:B------:R-:W-:Y:S04]  /*02a0*/  STL [R1+0x20], R23 ;  /* 0x0000201701007387 */ /* 0x000fe80000100800 */
[----:B------:R-:W-:Y:S04]  /*02b0*/  STL [R1+0x1c], R22 ;  /* 0x00001c1601007387 */ /* 0x000fe80000100800 */
[----:B------:R-:W-:Y:S04]  /*02c0*/  STL [R1+0x18], R21 ;  /* 0x0000181501007387 */ /* 0x000fe80000100800 */
[----:B------:R-:W-:Y:S04]  /*02d0*/  STL [R1+0x14], R20 ;  /* 0x0000141401007387 */ /* 0x000fe80000100800 */
[----:B------:R-:W-:Y:S04]  /*02e0*/  STL [R1+0x10], R19 ;  /* 0x0000101301007387 */ /* 0x000fe80000100800 */
[----:B------:R-:W-:Y:S04]  /*02f0*/  STL [R1+0xc], R18 ;  /* 0x00000c1201007387 */ /* 0x000fe80000100800 */
[----:B------:R0:W-:Y:S04]  /*0300*/  STL [R1], R2 ;  /* 0x0000000201007387 */ /* 0x0001e80000100800 */
[----:B------:R1:W-:Y:S04]  /*0310*/  STL [R1+0x28], R25 ;  /* 0x0000281901007387 */ /* 0x0003e80000100800 */
[----:B------:R2:W-:Y:S01]  /*0320*/  STL [R1+0x8], R17 ;  /* 0x0000081101007387 */ /* 0x0005e20000100800 */
[----:B0-----:R-:W0:Y:S05]  /*0330*/  BMOV.32.CLEAR R2, B6 ;  /* 0x0000000006027355 */ /* 0x001e2a0000100000 */
[----:B------:R3:W-:Y:S01]  /*0340*/  STL [R1+0x4], R16 ;  /* 0x0000041001007387 */ /* 0x0007e20000100800 */
[----:B-1----:R-:W-:Y:S01]  /*0350*/  IMAD.MOV.U32 R25, RZ, RZ, R4 ;  /* 0x000000ffff197224 */ /* 0x002fe200078e0004 */
[----:B--2---:R-:W-:Y:S01]  /*0360*/  MOV R17, R7 ;  /* 0x0000000700117202 */ /* 0x004fe20000000f00 */
[----:B---3--:R-:W-:Y:S01]  /*0370*/  IMAD.MOV.U32 R16, RZ, RZ, R6 ;  /* 0x000000ffff107224 */ /* 0x008fe200078e0006 */
[----:B------:R-:W1:Y:S01]  /*0380*/  LDC.64 R22, c[0x0][0x358] ;  /* 0x0000d600ff167b82 */ /* 0x000e620000000a00 */
[----:B------:R-:W-:Y:S01]  /*0390*/  ISETP.GE.AND P0, PT, R5, 0x2, PT ;  /* 0x000000020500780c */ /* 0x000fe20003f06270 */
[----:B------:R-:W-:Y:S01]  /*03a0*/  BSSY.RECONVERGENT B6, `(.L_x_2) ;  /* 0x000001f000067945 */ /* 0x000fe20003800200 */
[----:B------:R-:W-:-:S11]  /*03b0*/  MOV R24, R5 ;  /* 0x0000000500187202 */ /* 0x000fd60000000f00 */
[----:B0-----:R-:W-:Y:S05]  /*03c0*/  @!P0 BRA `(.L_x_3) ;  /* 0x0000000000708947 */ /* 0x001fea0003800000 */
[----:B------:R-:W-:Y:S01]  /*03d0*/  MOV R0, 0x0 ;  /* 0x0000000000007802 */ /* 0x000fe20000000f00 */
[----:B------:R-:W-:Y:S01]  /*03e0*/  VIADD R27, R24, 0xffffffff ;  /* 0xffffffff181b7836 */ /* 0x000fe20000000000 */
[--C-:B------:R-:W-:Y:S01]  /*03f0*/  SHF.R.S32.HI R5, RZ, 0x1f, R25.reuse ;  /* 0x0000001fff057819 */ /* 0x100fe20000011419 */
[----:B------:R-:W-:Y:S01]  /*0400*/  IMAD.MOV.U32 R4, RZ, RZ, R25 ;  /* 0x000000ffff047224 */ /* 0x000fe200078e0019 */
[----:B------:R0:W2:Y:S06]  /*0410*/  LDC.64 R6, c[0x4][R0] ;  /* 0x0100000000067b82 */ /* 0x0000ac0000000a00 */
[----:B------:R-:W-:-:S07]  /*0420*/  LEPC R20, `(.L_x_4) ;  /* 0x000000001014794e */ /* 0x000fce0000000000 */
[----:B012---:R-:W-:Y:S05]  /*0430*/  CALL.ABS.NOINC R6 ;  /* 0x0000000006007343 */ /* 0x007fea0003c00000 */
.L_x_4:
[----:B------:R-:W-:Y:S01]  /*0440*/  R2UR UR4, R22 ;  /* 0x00000000160472ca */ /* 0x000fe200000e0000 */
[----:B------:R-:W-:Y:S01]  /*0450*/  IMAD.MOV.U32 R9, RZ, RZ, R5 ;  /* 0x000000ffff097224 */ /* 0x000fe200078e0005 */
[----:B------:R-:W-:Y:S01]  /*0460*/  R2UR UR5, R23 ;  /* 0x00000000170572ca */ /* 0x000fe200000e0000 */
[----:B------:R-:W-:Y:S01]  /*0470*/  IMAD.MOV.U32 R19, RZ, RZ, R4 ;  /* 0x000000ffff137224 */ /* 0x000fe200078e0004 */
[----:B------:R-:W-:Y:S01]  /*0480*/  MOV R8, R4 ;  /* 0x0000000400087202 */ /* 0x000fe20000000f00 */
[----:B------:R-:W-:Y:S01]  /*0490*/  IMAD.MOV.U32 R4, RZ, RZ, R25 ;  /* 0x000000ffff047224 */ /* 0x000fe200078e0019 */
[----:B------:R-:W-:Y:S01]  /*04a0*/  MOV R18, R5 ;  /* 0x0000000500127202 */ /* 0x000fe20000000f00 */
[----:B------:R-:W-:Y:S01]  /*04b0*/  IMAD.MOV.U32 R5, RZ, RZ, R27 ;  /* 0x000000ffff057224 */ /* 0x000fe200078e001b */
[----:B------:R-:W-:Y:S01]  /*04c0*/  MOV R6, R19 ;  /* 0x0000001300067202 */ /* 0x000fe20000000f00 */
[----:B------:R-:W-:Y:S01]  /*04d0*/  IMAD.MOV.U32 R21, RZ, RZ, 0x0 ;  /* 0x00000000ff157424 */ /* 0x000fe200078e00ff */
[----:B------:R-:W-:Y:S01]  /*04e0*/  MOV R20, 0x520 ;  /* 0x0000052000147802 */ /* 0x000fe20000000f00 */
[----:B------:R-:W-:-:S04]  /*04f0*/  IMAD.MOV.U32 R7, RZ, RZ, R18 ;  /* 0x000000ffff077224 */ /* 0x000fc800078e0012 */
[----:B------:R0:W-:Y:S03]  /*0500*/  ST.E desc[UR4][R8.64], R27 ;  /* 0x0000001b08007985 */ /* 0x0001e6000c101904 */
[----:B0-----:R-:W-:Y:S05]  /*0510*/  CALL.REL.NOINC `($_Z3recii$_Z9recursiveiiPi) ;  /* 0xfffffffc00547944 */ /* 0x001fea0003c3ffff */
[----:B------:R-:W-:Y:S01]  /*0520*/  MOV R0, 0x8 ;  /* 0x0000000800007802 */ /* 0x000fe20000000f00 */
[----:B------:R-:W-:Y:S01]  /*0530*/  IMAD.MOV.U32 R5, RZ, RZ, R18 ;  /* 0x000000ffff057224 */ /* 0x000fe200078e0012 */
[----:B------:R-:W-:Y:S01]  /*0540*/  MOV R24, R4 ;  /* 0x0000000400187202 */ /* 0x000fe20000000f00 */
[----:B------:R-:W-:Y:S01]  /*0550*/  IMAD.MOV.U32 R4, RZ, RZ, R19 ;  /* 0x000000ffff047224 */ /* 0x000fe200078e0013 */
[----:B------:R0:W1:Y:S06]  /*0560*/  LDC.64 R6, c[0x4][R0] ;  /* 0x0100000000067b82 */ /* 0x00006c0000000a00 */
[----:B------:R-:W-:-:S07]  /*0570*/  LEPC R20, `(.L_x_3) ;  /* 0x000000001014794e */ /* 0x000fce0000000000 */
[----:B01----:R-:W-:Y:S05]  /*0580*/  CALL.ABS.NOINC R6 ;  /* 0x0000000006007343 */ /* 0x003fea0003c00000 */
.L_x_3:
[----:B------:R-:W-:Y:S05]  /*0590*/  BSYNC.RECONVERGENT B6 ;  /* 0x0000000000067941 */ /* 0x000fea0003800200 */
.L_x_2:
[----:B-1----:R-:W-:Y:S02]  /*05a0*/  R2UR UR4, R22 ;  /* 0x00000000160472ca */ /* 0x002fe400000e0000 */
[----:B------:R-:W-:Y:S01]  /*05b0*/  R2UR UR5, R23 ;  /* 0x00000000170572ca */ /* 0x000fe200000e0000 */
[----:B------:R0:W-:Y:S05]  /*05c0*/  BMOV.32 B6, R2 ;  /* 0x0000000206007356 */ /* 0x0001ea0000000000 */
[----:B------:R-:W2:Y:S04]  /*05d0*/  LDL R18, [R1+0xc] ;  /* 0x00000c0001127983 */ /* 0x000ea80000100800 */
[----:B0-----:R-:W2:Y:S04]  /*05e0*/  LDL R2, [R1] ;  /* 0x0000000001027983 */ /* 0x001ea80000100800 */
[----:B------:R-:W3:Y:S04]  /*05f0*/  LD.E R17, desc[UR4][R16.64] ;  /* 0x0000000410117980 */ /* 0x000ee8000c101900 */
[----:B------:R-:W2:Y:S04]  /*0600*/  LDL R19, [R1+0x10] ;  /* 0x0000100001137983 */ /* 0x000ea80000100800 */
[----:B------:R-:W2:Y:S04]  /*0610*/  LDL R20, [R1+0x14] ;  /* 0x0000140001147983 */ /* 0x000ea80000100800 */
[----:B------:R-:W2:Y:S04]  /*0620*/  LDL R16, [R1+0x4] ;  /* 0x0000040001107983 */ /* 0x000ea80000100800 */
[----:B------:R-:W2:Y:S04]  /*0630*/  LDL R21, [R1+0x18] ;  /* 0x0000180001157983 */ /* 0x000ea80000100800 */
[----:B------:R-:W2:Y:S04]  /*0640*/  LDL R22, [R1+0x1c] ;  /* 0x00001c0001167983 */ /* 0x000ea80000100800 */
[----:B------:R-:W2:Y:S04]  /*0650*/  LDL R23, [R1+0x20] ;  /* 0x0000200001177983 */ /* 0x000ea80000100800 */
[----:B------:R-:W2:Y:S04]  /*0660*/  LDL R25, [R1+0x28] ;  /* 0x0000280001197983 */ /* 0x000ea80000100800 */
[----:B------:R-:W2:Y:S01]  /*0670*/  LDL R27, [R1+0x2c] ;  /* 0x00002c00011b7983 */ /* 0x000ea20000100800 */
[----:B---3--:R-:W-:-:S03]  /*0680*/  IADD3 R4, PT, PT, R17, R24, RZ ;  /* 0x0000001811047210 */ /* 0x008fc60007ffe0ff */
[----:B------:R-:W2:Y:S04]  /*0690*/  LDL R17, [R1+0x8] ;  /* 0x0000080001117983 */ /* 0x000ea80000100800 */
[----:B------:R0:W2:Y:S02]  /*06a0*/  LDL R24, [R1+0x24] ;  /* 0x0000240001187983 */ /* 0x0000a40000100800 */
[----:B0-----:R-:W-:Y:S01]  /*06b0*/  VIADD R1, R1, 0x30 ;  /* 0x0000003001017836 */ /* 0x001fe20000000000 */
[----:B--2---:R-:W-:Y:S06]  /*06c0*/  RET.REL.NODEC R20 `(_Z3recii) ;  /* 0xfffffff8144c7950 */ /* 0x004fec0003c3ffff */
.L_x_5:
[----:B------:R-:W-:-:S00]  /*06d0*/  BRA `(.L_x_5) ;  /* 0xfffffffc00fc7947 */ /* 0x000fc0000383ffff */
[----:B------:R-:W-:-:S00]  /*06e0*/  NOP ;  /* 0x0000000000007918 */ /* 0x000fc00000000000 */
        /* <DEDUP_REMOVED lines=9> */
.L_x_6:


//--------------------- .nv.global.init           --------------------------
	.section	.nv.global.init,"aw",@progbits
.nv.global.init:
	.type		$str,@object
	.size		$str,(.L_0 - $str)
$str:
        /*0000*/ 	.byte	0x53, 0x75, 0x6d, 0x65, 0x20, 0x3d, 0x20, 0x25, 0x64, 0x0a, 0x00
.L_0:


//--------------------- .nv.shared.reserved.0     --------------------------
	.section	.nv.shared.reserved.0,"aw",@nobits
	.weak		__nv_reservedSMEM_offset_0_alias
	.size		__nv_reservedSMEM_offset_0_alias, 0, 64
	.other		__nv_reservedSMEM_offset_0_alias,@"STO_CUDA_RESERVED_SHARED STV_DEFAULT"
__nv_reservedSMEM_offset_0_alias:
	.zero		0
	.zero		64


//--------------------- .nv.constant0._Z3recii    --------------------------
	.section	.nv.constant0._Z3recii,"a",@progbits
	.sectionflags	@""
	.align	4
.nv.constant0._Z3recii:
	.zero		904


//--------------------- SYMBOLS --------------------------

	.type		.nv.reservedSmem.offset0,@object
	.size		.nv.reservedSmem.offset0,0x4
	.type		malloc,@function
	.type		free,@function
	.type		vprintf,@function
